	.headerflags	@"EF_CUDA_TEXMODE_UNIFIED EF_CUDA_64BIT_ADDRESS EF_CUDA_ACCELERATORS EF_CUDA_SM90 EF_CUDA_VIRTUAL_SM(EF_CUDA_SM90)"
	.elftype	@"ET_EXEC"


//--------------------- .nv.info                  --------------------------
	.section	.nv.info,"",@"SHT_CUDA_INFO"
	.align	4


	//----- nvinfo : EIATTR_REGCOUNT
	.align		4
        /*0000*/ 	.byte	0x04, 0x2f
        /*0002*/ 	.short	(.L_1 - .L_0)
	.align		4
.L_0:
        /*0004*/ 	.word	index@(triton_poi_fused_add_mean_pow_sub_5)
        /*0008*/ 	.word	0x00000014


	//----- nvinfo : EIATTR_MIN_STACK_SIZE
	.align		4
.L_1:
        /*000c*/ 	.byte	0x04, 0x12
        /*000e*/ 	.short	(.L_3 - .L_2)
	.align		4
.L_2:
        /*0010*/ 	.word	index@(triton_poi_fused_add_mean_pow_sub_5)
        /*0014*/ 	.word	0x00000000


	//----- nvinfo : EIATTR_FRAME_SIZE
	.align		4
.L_3:
        /*0018*/ 	.byte	0x04, 0x11
        /*001a*/ 	.short	(.L_5 - .L_4)
	.align		4
.L_4:
        /*001c*/ 	.word	index@(triton_poi_fused_add_mean_pow_sub_5)
        /*0020*/ 	.word	0x00000000


	//----- nvinfo : EIATTR_MIN_STACK_SIZE
	.align		4
.L_5:
        /*0024*/ 	.byte	0x04, 0x12
        /*0026*/ 	.short	(.L_7 - .L_6)
	.align		4
.L_6:
        /*0028*/ 	.word	index@(triton_poi_fused_add_mean_pow_sub_5)
        /*002c*/ 	.word	0x00000000
.L_7:


//--------------------- .nv.info.triton_poi_fused_add_mean_pow_sub_5 --------------------------
	.section	.nv.info.triton_poi_fused_add_mean_pow_sub_5,"",@"SHT_CUDA_INFO"
	.sectionflags	@""
	.align	4


	//----- nvinfo : EIATTR_CUDA_API_VERSION
	.align		4
        /*0000*/ 	.byte	0x04, 0x37
        /*0002*/ 	.short	(.L_9 - .L_8)
.L_8:
        /*0004*/ 	.word	0x0000007c


	//----- nvinfo : EIATTR_KPARAM_INFO
	.align		4
.L_9:
        /*0008*/ 	.byte	0x04, 0x17
        /*000a*/ 	.short	(.L_11 - .L_10)
.L_10:
        /*000c*/ 	.word	0x00000000
        /*0010*/ 	.short	0x0004
        /*0012*/ 	.short	0x0020
        /*0014*/ 	.byte	0x00, 0xf0, 0x11, 0x00


	//----- nvinfo : EIATTR_KPARAM_INFO
	.align		4
.L_11:
        /*0018*/ 	.byte	0x04, 0x17
        /*001a*/ 	.short	(.L_13 - .L_12)
.L_12:
        /*001c*/ 	.word	0x00000000
        /*0020*/ 	.short	0x0003
        /*0022*/ 	.short	0x0018
        /*0024*/ 	.byte	0x00, 0xf4, 0x21, 0x00


	//----- nvinfo : EIATTR_KPARAM_INFO
	.align		4
.L_13:
        /*0028*/ 	.byte	0x04, 0x17
        /*002a*/ 	.short	(.L_15 - .L_14)
.L_14:
        /*002c*/ 	.word	0x00000000
        /*0030*/ 	.short	0x0002
        /*0032*/ 	.short	0x0010
        /*0034*/ 	.byte	0x00, 0xf4, 0x21, 0x00


	//----- nvinfo : EIATTR_KPARAM_INFO
	.align		4
.L_15:
        /*0038*/ 	.byte	0x04, 0x17
        /*003a*/ 	.short	(.L_17 - .L_16)
.L_16:
        /*003c*/ 	.word	0x00000000
        /*0040*/ 	.short	0x0001
        /*0042*/ 	.short	0x0008
        /*0044*/ 	.byte	0x00, 0xf4, 0x21, 0x00


	//----- nvinfo : EIATTR_KPARAM_INFO
	.align		4
.L_17:
        /*0048*/ 	.byte	0x04, 0x17
        /*004a*/ 	.short	(.L_19 - .L_18)
.L_18:
        /*004c*/ 	.word	0x00000000
        /*0050*/ 	.short	0x0000
        /*0052*/ 	.short	0x0000
        /*0054*/ 	.byte	0x00, 0xf4, 0x21, 0x00


	//----- nvinfo : EIATTR_SPARSE_MMA_MASK
	.align		4
.L_19:
        /*0058*/ 	.byte	0x03, 0x50
        /*005a*/ 	.short	0x0000


	//----- nvinfo : EIATTR_MAXREG_COUNT
	.align		4
        /*005c*/ 	.byte	0x03, 0x1b
        /*005e*/ 	.short	0x00ff


	//----- nvinfo : EIATTR_EXIT_INSTR_OFFSETS
	.align		4
        /*0060*/ 	.byte	0x04, 0x1c
        /*0062*/ 	.short	(.L_21 - .L_20)


	//   ....[0]....
.L_20:
        /*0064*/ 	.word	0x00000310


	//   ....[1]....
        /*0068*/ 	.word	0x00000340


	//----- nvinfo : EIATTR_REQNTID
	.align		4
.L_21:
        /*006c*/ 	.byte	0x04, 0x10
        /*006e*/ 	.short	(.L_23 - .L_22)
.L_22:
        /*0070*/ 	.word	0x00000020
        /*0074*/ 	.word	0x00000001
        /*0078*/ 	.word	0x00000001


	//----- nvinfo : EIATTR_CBANK_PARAM_SIZE
	.align		4
.L_23:
        /*007c*/ 	.byte	0x03, 0x19
        /*007e*/ 	.short	0x0024


	//----- nvinfo : EIATTR_PARAM_CBANK
	.align		4
        /*0080*/ 	.byte	0x04, 0x0a
        /*0082*/ 	.short	(.L_25 - .L_24)
	.align		4
.L_24:
        /*0084*/ 	.word	index@(.nv.constant0.triton_poi_fused_add_mean_pow_sub_5)
        /*0088*/ 	.short	0x0210
        /*008a*/ 	.short	0x0024


	//----- nvinfo : EIATTR_SW_WAR
	.align		4
.L_25:
        /*008c*/ 	.byte	0x04, 0x36
        /*008e*/ 	.short	(.L_27 - .L_26)
.L_26:
        /*0090*/ 	.word	0x00000008
.L_27:


//--------------------- .nv.callgraph             --------------------------
	.section	.nv.callgraph,"",@"SHT_CUDA_CALLGRAPH"
	.align	4
	.sectionentsize	8
	.align		4
        /*0000*/ 	.word	0x00000000
	.align		4
        /*0004*/ 	.word	0xffffffff
	.align		4
        /*0008*/ 	.word	0x00000000
	.align		4
        /*000c*/ 	.word	0xfffffffe
	.align		4
        /*0010*/ 	.word	0x00000000
	.align		4
        /*0014*/ 	.word	0xfffffffd
	.align		4
        /*0018*/ 	.word	0x00000000
	.align		4
        /*001c*/ 	.word	0xfffffffc


//--------------------- .text.triton_poi_fused_add_mean_pow_sub_5 --------------------------
	.section	.text.triton_poi_fused_add_mean_pow_sub_5,"ax",@progbits
	.align	128
        .global         triton_poi_fused_add_mean_pow_sub_5
        .type           triton_poi_fused_add_mean_pow_sub_5,@function
        .size           triton_poi_fused_add_mean_pow_sub_5,(.L_x_1 - triton_poi_fused_add_mean_pow_sub_5)
        .other          triton_poi_fused_add_mean_pow_sub_5,@"STO_CUDA_ENTRY STV_DEFAULT"
triton_poi_fused_add_mean_pow_sub_5:
.text.triton_poi_fused_add_mean_pow_sub_5:
[----:B------:R-:W0:Y:S02]  /*0000*/  LDC R1, c[0x0][0x28] ;  /* 0x00000a00ff017b82 */ /* 0x000e240000000800 */
[----:B------:R-:W1:Y:S01]  /*0010*/  S2R R14, SR_TID.X ;  /* 0x00000000000e7919 */ /* 0x000e620000002100 */
[----:B------:R-:W2:Y:S01]  /*0020*/  LDC.64 R2, c[0x0][0x210] ;  /* 0x00008400ff027b82 */ /* 0x000ea20000000a00 */
[----:B------:R-:W-:Y:S01]  /*0030*/  HFMA2.MMA R13, -RZ, RZ, 0, 0 ;  /* 0x00000000ff0d7435 */ /* 0x000fe200000001ff */
[----:B------:R-:W-:Y:S01]  /*0040*/  CS2R R8, SRZ ;  /* 0x0000000000087805 */ /* 0x000fe2000001ff00 */
[----:B------:R-:W3:Y:S01]  /*0050*/  S2R R11, SR_CTAID.X ;  /* 0x00000000000b7919 */ /* 0x000ee20000002500 */
[----:B------:R-:W-:Y:S01]  /*0060*/  ULDC.64 UR4, c[0x0][0x208] ;  /* 0x0000820000047ab9 */ /* 0x000fe20000000a00 */
[----:B------:R-:W-:-:S03]  /*0070*/  MOV R10, RZ ;  /* 0x000000ff000a7202 */ /* 0x000fc60000000f00 */
[----:B------:R-:W4:Y:S01]  /*0080*/  LDC.64 R4, c[0x0][0x218] ;  /* 0x00008600ff047b82 */ /* 0x000f220000000a00 */
[----:B-1----:R-:W-:-:S04]  /*0090*/  LOP3.LUT R0, R14, 0xf, RZ, 0xc0, !PT ;  /* 0x0000000f0e007812 */ /* 0x002fc800078ec0ff */
[----:B---3--:R-:W-:Y:S01]  /*00a0*/  LEA R11, R11, R0, 0x4 ;  /* 0x000000000b0b7211 */ /* 0x008fe200078e20ff */
[----:B------:R-:W-:-:S03]  /*00b0*/  HFMA2.MMA R0, -RZ, RZ, 0, 0 ;  /* 0x00000000ff007435 */ /* 0x000fc600000001ff */
[C---:B------:R-:W-:Y:S02]  /*00c0*/  ISETP.GE.AND P0, PT, R11.reuse, 0x10, PT ;  /* 0x000000100b00780c */ /* 0x040fe40003f06270 */
[----:B------:R-:W-:-:S05]  /*00d0*/  SHF.L.U32 R7, R11, 0x2, RZ ;  /* 0x000000020b077819 */ /* 0x000fca00000006ff */
[----:B--2---:R-:W-:-:S04]  /*00e0*/  IMAD.WIDE R2, R7, 0x4, R2 ;  /* 0x0000000407027825 */ /* 0x004fc800078e0202 */
[----:B----4-:R-:W-:Y:S01]  /*00f0*/  IMAD.WIDE R4, R7, 0x4, R4 ;  /* 0x0000000407047825 */ /* 0x010fe200078e0204 */
[----:B------:R-:W-:Y:S01]  /*0100*/  CS2R R6, SRZ ;  /* 0x0000000000067805 */ /* 0x000fe2000001ff00 */
[----:B------:R-:W2:Y:S01]  /*0110*/  @!P0 LDG.E.EL R0, desc[UR4][R2.64] ;  /* 0x0000000402008981 */ /* 0x000ea2000c2e1900 */
[----:B------:R-:W-:-:S03]  /*0120*/  MOV R15, RZ ;  /* 0x000000ff000f7202 */ /* 0x000fc60000000f00 */
[----:B------:R-:W3:Y:S04]  /*0130*/  @!P0 LDG.E.EL R9, desc[UR4][R4.64+0x4] ;  /* 0x0000040404098981 */ /* 0x000ee8000c2e1900 */
[----:B------:R-:W3:Y:S04]  /*0140*/  @!P0 LDG.E.EL R6, desc[UR4][R2.64+0x4] ;  /* 0x0000040402068981 */ /* 0x000ee8000c2e1900 */
[----:B------:R-:W2:Y:S04]  /*0150*/  @!P0 LDG.E.EL R7, desc[UR4][R4.64] ;  /* 0x0000000404078981 */ /* 0x000ea8000c2e1900 */
[----:B------:R-:W4:Y:S04]  /*0160*/  @!P0 LDG.E.EL R8, desc[UR4][R2.64+0x8] ;  /* 0x0000080402088981 */ /* 0x000f28000c2e1900 */
[----:B------:R-:W4:Y:S04]  /*0170*/  @!P0 LDG.E.EL R13, desc[UR4][R4.64+0x8] ;  /* 0x00000804040d8981 */ /* 0x000f28000c2e1900 */
[----:B------:R-:W5:Y:S04]  /*0180*/  @!P0 LDG.E.EL R10, desc[UR4][R2.64+0xc] ;  /* 0x00000c04020a8981 */ /* 0x000f68000c2e1900 */
[----:B------:R-:W5:Y:S01]  /*0190*/  @!P0 LDG.E.EL R15, desc[UR4][R4.64+0xc] ;  /* 0x00000c04040f8981 */ /* 0x000f62000c2e1900 */
[----:B------:R-:W-:-:S04]  /*01a0*/  LOP3.LUT P0, RZ, R14, 0x10, RZ, 0xc0, !PT ;  /* 0x000000100eff7812 */ /* 0x000fc8000780c0ff */
[----:B------:R-:W-:Y:S01]  /*01b0*/  ISETP.LT.AND P0, PT, R11, 0x10, !P0 ;  /* 0x000000100b00780c */ /* 0x000fe20004701270 */
[----:B---3--:R-:W-:Y:S01]  /*01c0*/  FADD R17, R9, R6 ;  /* 0x0000000609117221 */ /* 0x008fe20000000000 */
[----:B--2---:R-:W-:Y:S02]  /*01d0*/  FADD R0, R7, R0 ;  /* 0x0000000007007221 */ /* 0x004fe40000000000 */
[----:B------:R-:W1:Y:S01]  /*01e0*/  LDC.64 R6, c[0x0][0x220] ;  /* 0x00008800ff067b82 */ /* 0x000e620000000a00 */
[----:B----4-:R-:W-:Y:S01]  /*01f0*/  FADD R13, R13, R8 ;  /* 0x000000080d0d7221 */ /* 0x010fe20000000000 */
[----:B------:R-:W-:-:S04]  /*0200*/  FADD R8, R0, R17 ;  /* 0x0000001100087221 */ /* 0x000fc80000000000 */
[----:B------:R-:W-:Y:S01]  /*0210*/  FADD R9, R8, R13 ;  /* 0x0000000d08097221 */ /* 0x000fe20000000000 */
[----:B-----5:R-:W-:-:S04]  /*0220*/  FADD R10, R15, R10 ;  /* 0x0000000a0f0a7221 */ /* 0x020fc80000000000 */
[----:B------:R-:W-:Y:S02]  /*0230*/  FADD R12, R10, R9 ;  /* 0x000000090a0c7221 */ /* 0x000fe40000000000 */
[----:B------:R-:W2:Y:S02]  /*0240*/  LDC.64 R8, c[0x0][0x228] ;  /* 0x00008a00ff087b82 */ /* 0x000ea40000000a00 */
[----:B------:R-:W-:-:S04]  /*0250*/  FMUL R15, R12, 0.25 ;  /* 0x3e8000000c0f7820 */ /* 0x000fc80000400000 */
[--C-:B------:R-:W-:Y:S01]  /*0260*/  FADD R17, R17, -R15.reuse ;  /* 0x8000000f11117221 */ /* 0x100fe20000000000 */
[----:B------:R-:W-:-:S03]  /*0270*/  FADD R0, R0, -R15 ;  /* 0x8000000f00007221 */ /* 0x000fc60000000000 */
[----:B------:R-:W-:Y:S01]  /*0280*/  FMUL R17, R17, R17 ;  /* 0x0000001111117220 */ /* 0x000fe20000400000 */
[----:B-1----:R-:W-:-:S04]  /*0290*/  IMAD.WIDE R2, R11, 0x4, R6 ;  /* 0x000000040b027825 */ /* 0x002fc800078e0206 */
[----:B------:R-:W-:Y:S01]  /*02a0*/  FFMA R17, R0, R0, R17 ;  /* 0x0000000000117223 */ /* 0x000fe20000000011 */
[--C-:B------:R-:W-:Y:S01]  /*02b0*/  FADD R0, R13, -R15.reuse ;  /* 0x8000000f0d007221 */ /* 0x100fe20000000000 */
[----:B------:R-:W-:Y:S01]  /*02c0*/  FADD R10, R10, -R15 ;  /* 0x8000000f0a0a7221 */ /* 0x000fe20000000000 */
[----:B------:R1:W-:Y:S02]  /*02d0*/  @P0 STG.E desc[UR4][R2.64], R15 ;  /* 0x0000000f02000986 */ /* 0x0003e4000c101904 */
[----:B------:R-:W-:-:S04]  /*02e0*/  FFMA R17, R0, R0, R17 ;  /* 0x0000000000117223 */ /* 0x000fc80000000011 */
[----:B------:R-:W-:Y:S01]  /*02f0*/  FFMA R17, R10, R10, R17 ;  /* 0x0000000a0a117223 */ /* 0x000fe20000000011 */
[----:B--2---:R-:W-:Y:S01]  /*0300*/  IMAD.WIDE R4, R11, 0x4, R8 ;  /* 0x000000040b047825 */ /* 0x004fe200078e0208 */
[----:B------:R-:W-:Y:S06]  /*0310*/  @!P0 EXIT ;  /* 0x000000000000894d */ /* 0x000fec0003800000 */
[----:B------:R-:W-:-:S05]  /*0320*/  FMUL R17, R17, 0.25 ;  /* 0x3e80000011117820 */ /* 0x000fca0000400000 */
[----:B------:R-:W-:Y:S01]  /*0330*/  STG.E desc[UR4][R4.64], R17 ;  /* 0x0000001104007986 */ /* 0x000fe2000c101904 */
[----:B------:R-:W-:Y:S05]  /*0340*/  EXIT ;  /* 0x000000000000794d */ /* 0x000fea0003800000 */
.L_x_0:
[----:B------:R-:W-:-:S00]  /*0350*/  BRA `(.L_x_0) ;  /* 0xfffffffc00fc7947 */ /* 0x000fc0000383ffff */
[----:B------:R-:W-:-:S00]  /*0360*/  NOP ;  /* 0x0000000000007918 */ /* 0x000fc00000000000 */
        /* <DEDUP_REMOVED lines=9> */
.L_x_1:


//--------------------- .nv.constant0.triton_poi_fused_add_mean_pow_sub_5 --------------------------
	.section	.nv.constant0.triton_poi_fused_add_mean_pow_sub_5,"a",@progbits
	.sectionflags	@""
	.align	4
.nv.constant0.triton_poi_fused_add_mean_pow_sub_5:
	.zero		564
